	.headerflags	@"EF_CUDA_TEXMODE_UNIFIED EF_CUDA_64BIT_ADDRESS EF_CUDA_ACCELERATORS EF_CUDA_SM90 EF_CUDA_VIRTUAL_SM(EF_CUDA_SM90)"
	.elftype	@"ET_EXEC"


//--------------------- .nv.info                  --------------------------
	.section	.nv.info,"",@"SHT_CUDA_INFO"
	.align	4


	//----- nvinfo : EIATTR_REGCOUNT
	.align		4
        /*0000*/ 	.byte	0x04, 0x2f
        /*0002*/ 	.short	(.L_1 - .L_0)
	.align		4
.L_0:
        /*0004*/ 	.word	index@(triton_poi_fused_max_pool2d_with_indices_4)
        /*0008*/ 	.word	0x0000002d


	//----- nvinfo : EIATTR_MIN_STACK_SIZE
	.align		4
.L_1:
        /*000c*/ 	.byte	0x04, 0x12
        /*000e*/ 	.short	(.L_3 - .L_2)
	.align		4
.L_2:
        /*0010*/ 	.word	index@(triton_poi_fused_max_pool2d_with_indices_4)
        /*0014*/ 	.word	0x00000000


	//----- nvinfo : EIATTR_FRAME_SIZE
	.align		4
.L_3:
        /*0018*/ 	.byte	0x04, 0x11
        /*001a*/ 	.short	(.L_5 - .L_4)
	.align		4
.L_4:
        /*001c*/ 	.word	index@(triton_poi_fused_max_pool2d_with_indices_4)
        /*0020*/ 	.word	0x00000000


	//----- nvinfo : EIATTR_MIN_STACK_SIZE
	.align		4
.L_5:
        /*0024*/ 	.byte	0x04, 0x12
        /*0026*/ 	.short	(.L_7 - .L_6)
	.align		4
.L_6:
        /*0028*/ 	.word	index@(triton_poi_fused_max_pool2d_with_indices_4)
        /*002c*/ 	.word	0x00000000
.L_7:


//--------------------- .nv.info.triton_poi_fused_max_pool2d_with_indices_4 --------------------------
	.section	.nv.info.triton_poi_fused_max_pool2d_with_indices_4,"",@"SHT_CUDA_INFO"
	.sectionflags	@""
	.align	4


	//----- nvinfo : EIATTR_CUDA_API_VERSION
	.align		4
        /*0000*/ 	.byte	0x04, 0x37
        /*0002*/ 	.short	(.L_9 - .L_8)
.L_8:
        /*0004*/ 	.word	0x0000007c


	//----- nvinfo : EIATTR_KPARAM_INFO
	.align		4
.L_9:
        /*0008*/ 	.byte	0x04, 0x17
        /*000a*/ 	.short	(.L_11 - .L_10)
.L_10:
        /*000c*/ 	.word	0x00000000
        /*0010*/ 	.short	0x0004
        /*0012*/ 	.short	0x001c
        /*0014*/ 	.byte	0x00, 0xf0, 0x11, 0x00


	//----- nvinfo : EIATTR_KPARAM_INFO
	.align		4
.L_11:
        /*0018*/ 	.byte	0x04, 0x17
        /*001a*/ 	.short	(.L_13 - .L_12)
.L_12:
        /*001c*/ 	.word	0x00000000
        /*0020*/ 	.short	0x0003
        /*0022*/ 	.short	0x0018
        /*0024*/ 	.byte	0x00, 0xf0, 0x11, 0x00


	//----- nvinfo : EIATTR_KPARAM_INFO
	.align		4
.L_13:
        /*0028*/ 	.byte	0x04, 0x17
        /*002a*/ 	.short	(.L_15 - .L_14)
.L_14:
        /*002c*/ 	.word	0x00000000
        /*0030*/ 	.short	0x0002
        /*0032*/ 	.short	0x0010
        /*0034*/ 	.byte	0x00, 0xf4, 0x21, 0x00


	//----- nvinfo : EIATTR_KPARAM_INFO
	.align		4
.L_15:
        /*0038*/ 	.byte	0x04, 0x17
        /*003a*/ 	.short	(.L_17 - .L_16)
.L_16:
        /*003c*/ 	.word	0x00000000
        /*0040*/ 	.short	0x0001
        /*0042*/ 	.short	0x0008
        /*0044*/ 	.byte	0x00, 0xf4, 0x21, 0x00


	//----- nvinfo : EIATTR_KPARAM_INFO
	.align		4
.L_17:
        /*0048*/ 	.byte	0x04, 0x17
        /*004a*/ 	.short	(.L_19 - .L_18)
.L_18:
        /*004c*/ 	.word	0x00000000
        /*0050*/ 	.short	0x0000
        /*0052*/ 	.short	0x0000
        /*0054*/ 	.byte	0x00, 0xf4, 0x21, 0x00


	//----- nvinfo : EIATTR_SPARSE_MMA_MASK
	.align		4
.L_19:
        /*0058*/ 	.byte	0x03, 0x50
        /*005a*/ 	.short	0x0000


	//----- nvinfo : EIATTR_MAXREG_COUNT
	.align		4
        /*005c*/ 	.byte	0x03, 0x1b
        /*005e*/ 	.short	0x00ff


	//----- nvinfo : EIATTR_EXIT_INSTR_OFFSETS
	.align		4
        /*0060*/ 	.byte	0x04, 0x1c
        /*0062*/ 	.short	(.L_21 - .L_20)


	//   ....[0]....
.L_20:
        /*0064*/ 	.word	0x00001380


	//   ....[1]....
        /*0068*/ 	.word	0x000013a0


	//----- nvinfo : EIATTR_REQNTID
	.align		4
.L_21:
        /*006c*/ 	.byte	0x04, 0x10
        /*006e*/ 	.short	(.L_23 - .L_22)
.L_22:
        /*0070*/ 	.word	0x00000080
        /*0074*/ 	.word	0x00000001
        /*0078*/ 	.word	0x00000001


	//----- nvinfo : EIATTR_CBANK_PARAM_SIZE
	.align		4
.L_23:
        /*007c*/ 	.byte	0x03, 0x19
        /*007e*/ 	.short	0x0020


	//----- nvinfo : EIATTR_PARAM_CBANK
	.align		4
        /*0080*/ 	.byte	0x04, 0x0a
        /*0082*/ 	.short	(.L_25 - .L_24)
	.align		4
.L_24:
        /*0084*/ 	.word	index@(.nv.constant0.triton_poi_fused_max_pool2d_with_indices_4)
        /*0088*/ 	.short	0x0210
        /*008a*/ 	.short	0x0020


	//----- nvinfo : EIATTR_SW_WAR
	.align		4
.L_25:
        /*008c*/ 	.byte	0x04, 0x36
        /*008e*/ 	.short	(.L_27 - .L_26)
.L_26:
        /*0090*/ 	.word	0x00000008
.L_27:


//--------------------- .nv.callgraph             --------------------------
	.section	.nv.callgraph,"",@"SHT_CUDA_CALLGRAPH"
	.align	4
	.sectionentsize	8
	.align		4
        /*0000*/ 	.word	0x00000000
	.align		4
        /*0004*/ 	.word	0xffffffff
	.align		4
        /*0008*/ 	.word	0x00000000
	.align		4
        /*000c*/ 	.word	0xfffffffe
	.align		4
        /*0010*/ 	.word	0x00000000
	.align		4
        /*0014*/ 	.word	0xfffffffd
	.align		4
        /*0018*/ 	.word	0x00000000
	.align		4
        /*001c*/ 	.word	0xfffffffc


//--------------------- .text.triton_poi_fused_max_pool2d_with_indices_4 --------------------------
	.section	.text.triton_poi_fused_max_pool2d_with_indices_4,"ax",@progbits
	.sectionflags	@"SHF_BARRIERS=1"
	.align	128
        .global         triton_poi_fused_max_pool2d_with_indices_4
        .type           triton_poi_fused_max_pool2d_with_indices_4,@function
        .size           triton_poi_fused_max_pool2d_with_indices_4,(.L_x_1 - triton_poi_fused_max_pool2d_with_indices_4)
        .other          triton_poi_fused_max_pool2d_with_indices_4,@"STO_CUDA_ENTRY STV_DEFAULT"
triton_poi_fused_max_pool2d_with_indices_4:
.text.triton_poi_fused_max_pool2d_with_indices_4:
[----:B------:R-:W0:Y:S02]  /*0000*/  LDC R1, c[0x0][0x28] ;  /* 0x00000a00ff017b82 */ /* 0x000e240000000800 */
[----:B------:R-:W1:Y:S01]  /*0010*/  S2R R5, SR_TID.X ;  /* 0x0000000000057919 */ /* 0x000e620000002100 */
[----:B------:R-:W2:Y:S01]  /*0020*/  LDC.64 R20, c[0x0][0x210] ;  /* 0x00008400ff147b82 */ /* 0x000ea20000000a00 */
[----:B------:R-:W-:Y:S02]  /*0030*/  CS2R R16, SRZ ;  /* 0x0000000000107805 */ /* 0x000fe4000001ff00 */
[----:B------:R-:W-:Y:S01]  /*0040*/  CS2R R18, SRZ ;  /* 0x0000000000127805 */ /* 0x000fe2000001ff00 */
[----:B------:R-:W3:Y:S01]  /*0050*/  S2R R6, SR_CTAID.Y ;  /* 0x0000000000067919 */ /* 0x000ee20000002600 */
[----:B------:R-:W-:Y:S01]  /*0060*/  CS2R R10, SRZ ;  /* 0x00000000000a7805 */ /* 0x000fe2000001ff00 */
[----:B------:R-:W-:Y:S01]  /*0070*/  ULDC.64 UR6, c[0x0][0x208] ;  /* 0x0000820000067ab9 */ /* 0x000fe20000000a00 */
[----:B------:R-:W4:Y:S01]  /*0080*/  S2R R0, SR_CTAID.X ;  /* 0x0000000000007919 */ /* 0x000f220000002500 */
[----:B-1----:R-:W-:Y:S01]  /*0090*/  SHF.R.U32.HI R3, RZ, 0x2, R5 ;  /* 0x00000002ff037819 */ /* 0x002fe20000011605 */
[----:B---3--:R-:W-:-:S03]  /*00a0*/  IMAD.SHL.U32 R4, R6, 0x20, RZ ;  /* 0x0000002006047824 */ /* 0x008fc600078e00ff */
[----:B------:R-:W-:-:S04]  /*00b0*/  SGXT.U32 R3, R3, 0x5 ;  /* 0x000000050303781a */ /* 0x000fc80000000000 */
[----:B------:R-:W-:-:S04]  /*00c0*/  LOP3.LUT R2, R4, R3, RZ, 0xfc, !PT ;  /* 0x0000000304027212 */ /* 0x000fc800078efcff */
[----:B------:R-:W-:-:S04]  /*00d0*/  SHF.R.S32.HI R3, RZ, 0x1f, R2 ;  /* 0x0000001fff037819 */ /* 0x000fc80000011402 */
[----:B------:R-:W-:-:S04]  /*00e0*/  LEA.HI R3, R3, R2, RZ, 0x4 ;  /* 0x0000000203037211 */ /* 0x000fc800078f20ff */
[C---:B------:R-:W-:Y:S01]  /*00f0*/  LOP3.LUT R7, R3.reuse, 0xfffff0, RZ, 0xc0, !PT ;  /* 0x00fffff003077812 */ /* 0x040fe200078ec0ff */
[----:B------:R-:W-:Y:S02]  /*0100*/  IMAD.SHL.U32 R8, R3, 0x200, RZ ;  /* 0x0000020003087824 */ /* 0x000fe400078e00ff */
[----:B----4-:R-:W-:Y:S02]  /*0110*/  IMAD.SHL.U32 R3, R0, 0x20, RZ ;  /* 0x0000002000037824 */ /* 0x010fe400078e00ff */
[----:B------:R-:W-:Y:S01]  /*0120*/  IMAD.SHL.U32 R0, R5, 0x8, RZ ;  /* 0x0000000805007824 */ /* 0x000fe200078e00ff */
[----:B------:R-:W-:Y:S01]  /*0130*/  LOP3.LUT R9, R8, 0xffffe000, RZ, 0xc0, !PT ;  /* 0xffffe00008097812 */ /* 0x000fe200078ec0ff */
[----:B------:R-:W-:-:S03]  /*0140*/  IMAD.IADD R26, R2, 0x1, -R7 ;  /* 0x00000001021a7824 */ /* 0x000fc600078e0a07 */
[----:B------:R-:W-:Y:S01]  /*0150*/  LOP3.LUT R7, R3, 0x18, R0, 0xf8, !PT ;  /* 0x0000001803077812 */ /* 0x000fe200078ef800 */
[----:B------:R-:W-:Y:S01]  /*0160*/  IMAD R26, R26, 0x100, R9 ;  /* 0x000001001a1a7824 */ /* 0x000fe200078e0209 */
[----:B------:R-:W-:Y:S02]  /*0170*/  CS2R R8, SRZ ;  /* 0x0000000000087805 */ /* 0x000fe4000001ff00 */
[C---:B------:R-:W-:Y:S01]  /*0180*/  ISETP.GE.AND P0, PT, R7.reuse, 0x80, PT ;  /* 0x000000800700780c */ /* 0x040fe20003f06270 */
[----:B------:R-:W-:Y:S02]  /*0190*/  VIADD R28, R26, 0x80 ;  /* 0x000000801a1c7836 */ /* 0x000fe40000000000 */
[C---:B------:R-:W-:Y:S02]  /*01a0*/  IMAD.IADD R23, R7.reuse, 0x1, R26 ;  /* 0x0000000107177824 */ /* 0x040fe400078e021a */
[----:B------:R-:W-:Y:S02]  /*01b0*/  IMAD.IADD R25, R7, 0x1, R28 ;  /* 0x0000000107197824 */ /* 0x000fe400078e021c */
[----:B--2---:R-:W-:-:S04]  /*01c0*/  IMAD.WIDE R22, R23, 0x4, R20 ;  /* 0x0000000417167825 */ /* 0x004fc800078e0214 */
[----:B------:R-:W-:Y:S02]  /*01d0*/  IMAD.WIDE R24, R25, 0x4, R20 ;  /* 0x0000000419187825 */ /* 0x000fe400078e0214 */
[----:B------:R-:W2:Y:S04]  /*01e0*/  @!P0 LDG.E.EL.128 R16, desc[UR6][R22.64] ;  /* 0x0000000616108981 */ /* 0x000ea8000c2e1d00 */
[----:B------:R-:W2:Y:S01]  /*01f0*/  @!P0 LDG.E.EL.128 R8, desc[UR6][R24.64] ;  /* 0x0000000618088981 */ /* 0x000ea2000c2e1d00 */
[----:B------:R-:W-:Y:S01]  /*0200*/  VIADD R35, R26, 0x1000 ;  /* 0x000010001a237836 */ /* 0x000fe20000000000 */
[----:B------:R-:W-:Y:S02]  /*0210*/  CS2R R12, SRZ ;  /* 0x00000000000c7805 */ /* 0x000fe4000001ff00 */
[----:B------:R-:W-:Y:S01]  /*0220*/  CS2R R14, SRZ ;  /* 0x00000000000e7805 */ /* 0x000fe2000001ff00 */
[----:B------:R-:W-:-:S04]  /*0230*/  IMAD.IADD R31, R7, 0x1, R35 ;  /* 0x00000001071f7824 */ /* 0x000fc800078e0223 */
[----:B------:R-:W-:-:S05]  /*0240*/  IMAD.WIDE R30, R31, 0x4, R20 ;  /* 0x000000041f1e7825 */ /* 0x000fca00078e0214 */
[----:B------:R1:W3:Y:S01]  /*0250*/  @!P0 LDG.E.EL.128 R12, desc[UR6][R30.64] ;  /* 0x000000061e0c8981 */ /* 0x0002e2000c2e1d00 */
[----:B------:R-:W-:-:S05]  /*0260*/  LOP3.LUT R0, R7, 0x4, RZ, 0xfc, !PT ;  /* 0x0000000407007812 */ /* 0x000fca00078efcff */
[C---:B------:R-:W-:Y:S02]  /*0270*/  IMAD.IADD R29, R0.reuse, 0x1, R26 ;  /* 0x00000001001d7824 */ /* 0x040fe400078e021a */
[----:B-1----:R-:W-:Y:S02]  /*0280*/  IMAD.IADD R31, R0, 0x1, R28 ;  /* 0x00000001001f7824 */ /* 0x002fe400078e021c */
[----:B------:R-:W-:-:S04]  /*0290*/  IMAD.WIDE R28, R29, 0x4, R20 ;  /* 0x000000041d1c7825 */ /* 0x000fc800078e0214 */
[----:B------:R-:W-:Y:S01]  /*02a0*/  IMAD.WIDE R30, R31, 0x4, R20 ;  /* 0x000000041f1e7825 */ /* 0x000fe200078e0214 */
[----:B--2---:R-:W-:Y:S02]  /*02b0*/  FSETP.GT.AND P2, PT, R11, R19, PT ;  /* 0x000000130b00720b */ /* 0x004fe40003f44000 */
[----:B------:R-:W-:Y:S02]  /*02c0*/  FSETP.GT.AND P4, PT, R9, R17, PT ;  /* 0x000000110900720b */ /* 0x000fe40003f84000 */
[----:B------:R-:W-:Y:S02]  /*02d0*/  FSETP.GT.AND P5, PT, R10, R18, PT ;  /* 0x000000120a00720b */ /* 0x000fe40003fa4000 */
[----:B------:R-:W-:Y:S02]  /*02e0*/  FSETP.NAN.AND P1, PT, R11, R11, PT ;  /* 0x0000000b0b00720b */ /* 0x000fe40003f28000 */
[----:B------:R-:W-:Y:S02]  /*02f0*/  FSETP.GT.AND P3, PT, R8, R16, PT ;  /* 0x000000100800720b */ /* 0x000fe40003f64000 */
[----:B------:R-:W-:-:S02]  /*0300*/  P2R R23, PR, RZ, 0x4 ;  /* 0x00000004ff177803 */ /* 0x000fc40000000000 */
[----:B------:R-:W-:Y:S02]  /*0310*/  P2R R25, PR, RZ, 0x8 ;  /* 0x00000008ff197803 */ /* 0x000fe40000000000 */
[----:B------:R-:W-:Y:S02]  /*0320*/  @!P2 SEL R11, R11, R19, P1 ;  /* 0x000000130b0ba207 */ /* 0x000fe40000800000 */
[C---:B------:R-:W-:Y:S02]  /*0330*/  FSETP.NAN.AND P1, PT, R9.reuse, R9, PT ;  /* 0x000000090900720b */ /* 0x040fe40003f28000 */
[C---:B------:R-:W-:Y:S02]  /*0340*/  FSETP.NAN.AND P2, PT, R10.reuse, R10, PT ;  /* 0x0000000a0a00720b */ /* 0x040fe40003f48000 */
[----:B------:R-:W-:Y:S02]  /*0350*/  @!P4 SEL R9, R9, R17, P1 ;  /* 0x000000110909c207 */ /* 0x000fe40000800000 */
[----:B------:R-:W-:-:S02]  /*0360*/  @!P5 SEL R10, R10, R18, P2 ;  /* 0x000000120a0ad207 */ /* 0x000fc40001000000 */
[----:B------:R-:W-:Y:S02]  /*0370*/  CS2R R18, SRZ ;  /* 0x0000000000127805 */ /* 0x000fe4000001ff00 */
[----:B---3--:R-:W-:Y:S02]  /*0380*/  FSETP.NAN.AND P1, PT, R12, R12, PT ;  /* 0x0000000c0c00720b */ /* 0x008fe40003f28000 */
[C---:B------:R-:W-:Y:S02]  /*0390*/  FSETP.NAN.AND P2, PT, R8.reuse, R8, PT ;  /* 0x000000080800720b */ /* 0x040fe40003f48000 */
[----:B------:R-:W-:Y:S02]  /*03a0*/  P2R R24, PR, RZ, 0x10 ;  /* 0x00000010ff187803 */ /* 0x000fe40000000000 */
[----:B------:R-:W-:Y:S02]  /*03b0*/  @!P3 SEL R8, R8, R16, P2 ;  /* 0x000000100808b207 */ /* 0x000fe40001000000 */
[----:B------:R-:W-:-:S02]  /*03c0*/  CS2R R16, SRZ ;  /* 0x0000000000107805 */ /* 0x000fc4000001ff00 */
[-C--:B------:R-:W-:Y:S02]  /*03d0*/  FSETP.GEU.AND P2, PT, R9, R13.reuse, PT ;  /* 0x0000000d0900720b */ /* 0x080fe40003f4e000 */
[----:B------:R-:W-:Y:S02]  /*03e0*/  FSETP.GEU.AND P3, PT, R8, R12, PT ;  /* 0x0000000c0800720b */ /* 0x000fe40003f6e000 */
[----:B------:R-:W-:Y:S01]  /*03f0*/  P2R R32, PR, RZ, 0x4 ;  /* 0x00000004ff207803 */ /* 0x000fe20000000000 */
[----:B------:R-:W2:Y:S01]  /*0400*/  @!P0 LDG.E.EL.128 R16, desc[UR6][R30.64] ;  /* 0x000000061e108981 */ /* 0x000ea2000c2e1d00 */
[----:B------:R-:W-:Y:S02]  /*0410*/  @!P1 SEL R12, R12, R8, !P3 ;  /* 0x000000080c0c9207 */ /* 0x000fe40005800000 */
[----:B------:R-:W-:Y:S02]  /*0420*/  FSETP.NAN.AND P1, PT, R13, R13, PT ;  /* 0x0000000d0d00720b */ /* 0x000fe40003f28000 */
[----:B------:R-:W-:Y:S01]  /*0430*/  P2R R27, PR, RZ, 0x8 ;  /* 0x00000008ff1b7803 */ /* 0x000fe20000000000 */
[----:B------:R-:W-:Y:S01]  /*0440*/  VIADD R42, R26, 0x1080 ;  /* 0x000010801a2a7836 */ /* 0x000fe20000000000 */
[----:B------:R-:W-:-:S09]  /*0450*/  P2R R22, PR, RZ, 0x20 ;  /* 0x00000020ff167803 */ /* 0x000fd20000000000 */
[----:B------:R-:W-:Y:S02]  /*0460*/  @!P1 SEL R13, R13, R9, !P2 ;  /* 0x000000090d0d9207 */ /* 0x000fe40005000000 */
[----:B------:R-:W-:Y:S02]  /*0470*/  CS2R R8, SRZ ;  /* 0x0000000000087805 */ /* 0x000fe4000001ff00 */
[-C--:B------:R-:W-:Y:S02]  /*0480*/  FSETP.NAN.AND P1, PT, R14, R14.reuse, PT ;  /* 0x0000000e0e00720b */ /* 0x080fe40003f28000 */
[----:B------:R-:W-:-:S04]  /*0490*/  FSETP.GEU.AND P2, PT, R10, R14, PT ;  /* 0x0000000e0a00720b */ /* 0x000fc80003f4e000 */
[----:B------:R-:W-:-:S07]  /*04a0*/  P2R R33, PR, RZ, 0x4 ;  /* 0x00000004ff217803 */ /* 0x000fce0000000000 */
[----:B------:R-:W-:Y:S02]  /*04b0*/  @!P1 SEL R14, R14, R10, !P2 ;  /* 0x0000000a0e0e9207 */ /* 0x000fe40005000000 */
[-C--:B------:R-:W-:Y:S02]  /*04c0*/  FSETP.NAN.AND P1, PT, R15, R15.reuse, PT ;  /* 0x0000000f0f00720b */ /* 0x080fe40003f28000 */
[----:B------:R-:W-:-:S04]  /*04d0*/  FSETP.GEU.AND P2, PT, R11, R15, PT ;  /* 0x0000000f0b00720b */ /* 0x000fc80003f4e000 */
[----:B------:R-:W-:-:S07]  /*04e0*/  P2R R34, PR, RZ, 0x4 ;  /* 0x00000004ff227803 */ /* 0x000fce0000000000 */
[----:B------:R-:W-:Y:S02]  /*04f0*/  @!P1 SEL R15, R15, R11, !P2 ;  /* 0x0000000b0f0f9207 */ /* 0x000fe40005000000 */
[----:B------:R-:W-:-:S06]  /*0500*/  CS2R R10, SRZ ;  /* 0x00000000000a7805 */ /* 0x000fcc000001ff00 */
[----:B------:R1:W3:Y:S02]  /*0510*/  @!P0 LDG.E.EL.128 R8, desc[UR6][R28.64] ;  /* 0x000000061c088981 */ /* 0x0002e4000c2e1d00 */
[----:B-1----:R-:W-:-:S04]  /*0520*/  IMAD.IADD R29, R0, 0x1, R35 ;  /* 0x00000001001d7824 */ /* 0x002fc800078e0223 */
[----:B------:R-:W-:Y:S01]  /*0530*/  IMAD.WIDE R28, R29, 0x4, R20 ;  /* 0x000000041d1c7825 */ /* 0x000fe200078e0214 */
[C---:B--2---:R-:W-:Y:S02]  /*0540*/  FSETP.NAN.AND P1, PT, R19.reuse, R19, PT ;  /* 0x000000131300720b */ /* 0x044fe40003f28000 */
[----:B---3--:R-:W-:-:S04]  /*0550*/  FSETP.GT.AND P2, PT, R19, R11, PT ;  /* 0x0000000b1300720b */ /* 0x008fc80003f44000 */
[----:B------:R-:W-:-:S09]  /*0560*/  P2R R30, PR, RZ, 0x4 ;  /* 0x00000004ff1e7803 */ /* 0x000fd20000000000 */
[----:B------:R-:W-:Y:S02]  /*0570*/  @!P2 SEL R19, R19, R11, P1 ;  /* 0x0000000b1313a207 */ /* 0x000fe40000800000 */
[C---:B------:R-:W-:Y:S02]  /*0580*/  FSETP.GT.AND P2, PT, R18.reuse, R10, PT ;  /* 0x0000000a1200720b */ /* 0x040fe40003f44000 */
[----:B------:R-:W-:Y:S02]  /*0590*/  FSETP.NAN.AND P1, PT, R18, R18, PT ;  /* 0x000000121200720b */ /* 0x000fe40003f28000 */
        /* <DEDUP_REMOVED lines=8> */
[----:B------:R-:W-:-:S09]  /*0620*/  CS2R R10, SRZ ;  /* 0x00000000000a7805 */ /* 0x000fd2000001ff00 */
[----:B------:R-:W-:Y:S02]  /*0630*/  @!P2 SEL R16, R16, R8, P1 ;  /* 0x000000081010a207 */ /* 0x000fe40000800000 */
[----:B------:R-:W-:-:S06]  /*0640*/  CS2R R8, SRZ ;  /* 0x0000000000087805 */ /* 0x000fcc000001ff00 */
[----:B------:R1:W2:Y:S01]  /*0650*/  @!P0 LDG.E.EL.128 R8, desc[UR6][R28.64] ;  /* 0x000000061c088981 */ /* 0x0002a2000c2e1d00 */
[----:B------:R-:W-:Y:S01]  /*0660*/  P2R R37, PR, RZ, 0x4 ;  /* 0x00000004ff257803 */ /* 0x000fe20000000000 */
[----:B-1----:R-:W-:-:S04]  /*0670*/  IMAD.IADD R29, R7, 0x1, R42 ;  /* 0x00000001071d7824 */ /* 0x002fc800078e022a */
[----:B------:R-:W-:Y:S01]  /*0680*/  IMAD.WIDE R28, R29, 0x4, R20 ;  /* 0x000000041d1c7825 */ /* 0x000fe200078e0214 */
[-C--:B--2---:R-:W-:Y:S02]  /*0690*/  FSETP.NAN.AND P1, PT, R8, R8.reuse, PT ;  /* 0x000000080800720b */ /* 0x084fe40003f28000 */
[----:B------:R-:W-:Y:S02]  /*06a0*/  FSETP.NAN.AND P3, PT, R9, R9, PT ;  /* 0x000000090900720b */ /* 0x000fe40003f68000 */
[----:B------:R-:W-:-:S09]  /*06b0*/  FSETP.GEU.AND P2, PT, R16, R8, PT ;  /* 0x000000081000720b */ /* 0x000fd20003f4e000 */
[----:B------:R-:W-:Y:S02]  /*06c0*/  @!P1 SEL R8, R8, R16, !P2 ;  /* 0x0000001008089207 */ /* 0x000fe40005000000 */
[----:B------:R-:W-:-:S04]  /*06d0*/  FSETP.GEU.AND P1, PT, R17, R9, PT ;  /* 0x000000091100720b */ /* 0x000fc80003f2e000 */
[----:B------:R-:W-:Y:S02]  /*06e0*/  @!P3 SEL R9, R9, R17, !P1 ;  /* 0x000000110909b207 */ /* 0x000fe40004800000 */
[-C--:B------:R-:W-:Y:S02]  /*06f0*/  FSETP.NAN.AND P3, PT, R10, R10.reuse, PT ;  /* 0x0000000a0a00720b */ /* 0x080fe40003f68000 */
[----:B------:R-:W-:Y:S02]  /*0700*/  FSETP.GEU.AND P4, PT, R18, R10, PT ;  /* 0x0000000a1200720b */ /* 0x000fe40003f8e000 */
[----:B------:R-:W-:-:S09]  /*0710*/  P2R R39, PR, RZ, 0x2 ;  /* 0x00000002ff277803 */ /* 0x000fd20000000000 */
[----:B------:R-:W-:Y:S02]  /*0720*/  @!P3 SEL R10, R10, R18, !P4 ;  /* 0x000000120a0ab207 */ /* 0x000fe40006000000 */
[-C--:B------:R-:W-:Y:S02]  /*0730*/  FSETP.NAN.AND P3, PT, R11, R11.reuse, PT ;  /* 0x0000000b0b00720b */ /* 0x080fe40003f68000 */
[----:B------:R-:W-:Y:S02]  /*0740*/  FSETP.GEU.AND P1, PT, R19, R11, PT ;  /* 0x0000000b1300720b */ /* 0x000fe40003f2e000 */
[----:B------:R-:W-:-:S09]  /*0750*/  CS2R R16, SRZ ;  /* 0x0000000000107805 */ /* 0x000fd2000001ff00 */
[----:B------:R-:W-:Y:S02]  /*0760*/  @!P3 SEL R11, R11, R19, !P1 ;  /* 0x000000130b0bb207 */ /* 0x000fe40004800000 */
[----:B------:R-:W-:-:S06]  /*0770*/  CS2R R18, SRZ ;  /* 0x0000000000127805 */ /* 0x000fcc000001ff00 */
[----:B------:R-:W2:Y:S01]  /*0780*/  @!P0 LDG.E.EL.128 R16, desc[UR6][R28.64] ;  /* 0x000000061c108981 */ /* 0x000ea2000c2e1d00 */
[----:B------:R-:W-:Y:S02]  /*0790*/  P2R R40, PR, RZ, 0x2 ;  /* 0x00000002ff287803 */ /* 0x000fe40000000000 */
[-C--:B--2---:R-:W-:Y:S02]  /*07a0*/  FSETP.NAN.AND P3, PT, R16, R16.reuse, PT ;  /* 0x000000101000720b */ /* 0x084fe40003f68000 */
[----:B------:R-:W-:-:S11]  /*07b0*/  FSETP.GEU.AND P1, PT, R12, R16, PT ;  /* 0x000000100c00720b */ /* 0x000fd60003f2e000 */
[----:B------:R-:W-:Y:S02]  /*07c0*/  @!P3 SEL R16, R16, R12, !P1 ;  /* 0x0000000c1010b207 */ /* 0x000fe40004800000 */
[-C--:B------:R-:W-:Y:S02]  /*07d0*/  FSETP.NAN.AND P3, PT, R17, R17.reuse, PT ;  /* 0x000000111100720b */ /* 0x080fe40003f68000 */
[----:B------:R-:W-:Y:S02]  /*07e0*/  P2R R26, PR, RZ, 0x2 ;  /* 0x00000002ff1a7803 */ /* 0x000fe40000000000 */
[----:B------:R-:W-:-:S09]  /*07f0*/  FSETP.GEU.AND P1, PT, R13, R17, PT ;  /* 0x000000110d00720b */ /* 0x000fd20003f2e000 */
[----:B------:R-:W-:Y:S02]  /*0800*/  @!P3 SEL R17, R17, R13, !P1 ;  /* 0x0000000d1111b207 */ /* 0x000fe40004800000 */
[-C--:B------:R-:W-:Y:S02]  /*0810*/  FSETP.NAN.AND P3, PT, R18, R18.reuse, PT ;  /* 0x000000121200720b */ /* 0x080fe40003f68000 */
[----:B------:R-:W-:Y:S02]  /*0820*/  P2R R41, PR, RZ, 0x2 ;  /* 0x00000002ff297803 */ /* 0x000fe40000000000 */
[----:B------:R-:W-:-:S09]  /*0830*/  FSETP.GEU.AND P1, PT, R14, R18, PT ;  /* 0x000000120e00720b */ /* 0x000fd20003f2e000 */
[----:B------:R-:W-:Y:S02]  /*0840*/  @!P3 SEL R18, R18, R14, !P1 ;  /* 0x0000000e1212b207 */ /* 0x000fe40004800000 */
[-C--:B------:R-:W-:Y:S01]  /*0850*/  FSETP.NAN.AND P3, PT, R19, R19.reuse, PT ;  /* 0x000000131300720b */ /* 0x080fe20003f68000 */
[----:B------:R-:W-:Y:S01]  /*0860*/  IMAD.IADD R13, R0, 0x1, R42 ;  /* 0x00000001000d7824 */ /* 0x000fe200078e022a */
[----:B------:R-:W-:Y:S02]  /*0870*/  P2R R28, PR, RZ, 0x2 ;  /* 0x00000002ff1c7803 */ /* 0x000fe40000000000 */
[----:B------:R-:W-:Y:S01]  /*0880*/  FSETP.GEU.AND P1, PT, R15, R19, PT ;  /* 0x000000130f00720b */ /* 0x000fe20003f2e000 */
[----:B------:R-:W-:Y:S01]  /*0890*/  IMAD.WIDE R20, R13, 0x4, R20 ;  /* 0x000000040d147825 */ /* 0x000fe200078e0214 */
[----:B------:R-:W-:-:S07]  /*08a0*/  CS2R R12, SRZ ;  /* 0x00000000000c7805 */ /* 0x000fce000001ff00 */
[----:B------:R-:W-:Y:S02]  /*08b0*/  @!P3 SEL R19, R19, R15, !P1 ;  /* 0x0000000f1313b207 */ /* 0x000fe40004800000 */
[----:B------:R-:W-:-:S06]  /*08c0*/  CS2R R14, SRZ ;  /* 0x00000000000e7805 */ /* 0x000fcc000001ff00 */
[----:B------:R1:W2:Y:S01]  /*08d0*/  @!P0 LDG.E.EL.128 R12, desc[UR6][R20.64] ;  /* 0x00000006140c8981 */ /* 0x0002a2000c2e1d00 */
[----:B------:R-:W-:Y:S02]  /*08e0*/  P2R R29, PR, RZ, 0x2 ;  /* 0x00000002ff1d7803 */ /* 0x000fe40000000000 */
[----:B------:R-:W-:-:S04]  /*08f0*/  ISETP.NE.AND P1, PT, R33, RZ, PT ;  /* 0x000000ff2100720c */ /* 0x000fc80003f25270 */
        /* <DEDUP_REMOVED lines=13> */
[----:B------:R-:W-:Y:S02]  /*09d0*/  ISETP.NE.AND P1, PT, R23, RZ, PT ;  /* 0x000000ff1700720c */ /* 0x000fe40003f25270 */
[----:B------:R-:W-:Y:S02]  /*09e0*/  P2R R38, PR, RZ, 0x10 ;  /* 0x00000010ff267803 */ /* 0x000fe40000000000 */
[----:B------:R-:W-:Y:S02]  /*09f0*/  P2R R23, PR, RZ, 0x2 ;  /* 0x00000002ff177803 */ /* 0x000fe40000000000 */
[----:B------:R-:W-:-:S04]  /*0a00*/  ISETP.NE.AND P1, PT, R22, RZ, PT ;  /* 0x000000ff1600720c */ /* 0x000fc80003f25270 */
[----:B------:R-:W-:Y:S02]  /*0a10*/  P2R R22, PR, RZ, 0x2 ;  /* 0x00000002ff167803 */ /* 0x000fe40000000000 */
[----:B------:R-:W-:-:S04]  /*0a20*/  ISETP.NE.AND P1, PT, R24, RZ, PT ;  /* 0x000000ff1800720c */ /* 0x000fc80003f25270 */
[----:B------:R-:W-:Y:S02]  /*0a30*/  P2R R24, PR, RZ, 0x2 ;  /* 0x00000002ff187803 */ /* 0x000fe40000000000 */
[----:B------:R-:W-:-:S04]  /*0a40*/  ISETP.NE.AND P1, PT, R25, RZ, PT ;  /* 0x000000ff1900720c */ /* 0x000fc80003f25270 */
[----:B------:R-:W-:Y:S01]  /*0a50*/  P2R R25, PR, RZ, 0x2 ;  /* 0x00000002ff197803 */ /* 0x000fe20000000000 */
[----:B------:R-:W3:Y:S01]  /*0a60*/  S2UR UR5, SR_CgaCtaId ;  /* 0x00000000000579c3 */ /* 0x000ee20000008800 */
[----:B------:R-:W-:Y:S02]  /*0a70*/  P2R R35, PR, RZ, 0x4 ;  /* 0x00000004ff237803 */ /* 0x000fe40000000000 */
[----:B------:R-:W-:Y:S02]  /*0a80*/  ISETP.NE.AND P2, PT, R34, RZ, PT ;  /* 0x000000ff2200720c */ /* 0x000fe40003f45270 */
[----:B-1----:R-:W-:Y:S02]  /*0a90*/  P2R R20, PR, RZ, 0x1 ;  /* 0x00000001ff147803 */ /* 0x002fe40000000000 */
[----:B------:R-:W-:Y:S01]  /*0aa0*/  ISETP.NE.AND P0, PT, R40, RZ, PT ;  /* 0x000000ff2800720c */ /* 0x000fe20003f05270 */
[----:B------:R-:W-:-:S03]  /*0ab0*/  UMOV UR4, 0x400 ;  /* 0x0000040000047882 */ /* 0x000fc60000000000 */
[----:B------:R-:W-:Y:S02]  /*0ac0*/  P2R R21, PR, RZ, 0x1 ;  /* 0x00000001ff157803 */ /* 0x000fe40000000000 */
[----:B------:R-:W-:Y:S01]  /*0ad0*/  ISETP.NE.AND P0, PT, R38, RZ, PT ;  /* 0x000000ff2600720c */ /* 0x000fe20003f05270 */
[----:B---3--:R-:W-:Y:S01]  /*0ae0*/  UPRMT UR4, UR5, 0x654, UR4 ;  /* 0x0000065405047896 */ /* 0x008fe20008000004 */
[----:B------:R-:W-:Y:S01]  /*0af0*/  SHF.R.S32.HI R6, RZ, 0x1a, R6 ;  /* 0x0000001aff067819 */ /* 0x000fe20000011406 */
[----:B------:R-:W-:Y:S01]  /*0b00*/  IMAD R7, R2, 0x80, R7 ;  /* 0x0000008002077824 */ /* 0x000fe200078e0207 */
[-C--:B--2---:R-:W-:Y:S02]  /*0b10*/  FSETP.NAN.AND P4, PT, R12, R12.reuse, PT ;  /* 0x0000000c0c00720b */ /* 0x084fe40003f88000 */
[----:B------:R-:W-:Y:S02]  /*0b20*/  FSETP.NAN.AND P5, PT, R13, R13, PT ;  /* 0x0000000d0d00720b */ /* 0x000fe40003fa8000 */
[----:B------:R-:W-:-:S02]  /*0b30*/  FSETP.GEU.AND P3, PT, R8, R12, PT ;  /* 0x0000000c0800720b */ /* 0x000fc40003f6e000 */
[----:B------:R-:W-:Y:S02]  /*0b40*/  FSETP.NAN.AND P6, PT, R14, R14, PT ;  /* 0x0000000e0e00720b */ /* 0x000fe40003fc8000 */
[----:B------:R-:W-:-:S05]  /*0b50*/  FSETP.NAN.AND P1, PT, R15, R15, PT ;  /* 0x0000000f0f00720b */ /* 0x000fca0003f28000 */
[----:B------:R-:W-:Y:S02]  /*0b60*/  @!P4 SEL R12, R12, R8, !P3 ;  /* 0x000000080c0cc207 */ /* 0x000fe40005800000 */
[----:B------:R-:W-:-:S04]  /*0b70*/  FSETP.GEU.AND P4, PT, R9, R13, PT ;  /* 0x0000000d0900720b */ /* 0x000fc80003f8e000 */
[----:B------:R-:W-:Y:S02]  /*0b80*/  @!P5 SEL R13, R13, R9, !P4 ;  /* 0x000000090d0dd207 */ /* 0x000fe40006000000 */
[----:B------:R-:W-:-:S04]  /*0b90*/  FSETP.GEU.AND P5, PT, R10, R14, PT ;  /* 0x0000000e0a00720b */ /* 0x000fc80003fae000 */
[----:B------:R-:W-:Y:S02]  /*0ba0*/  @!P6 SEL R14, R14, R10, !P5 ;  /* 0x0000000a0e0ee207 */ /* 0x000fe40006800000 */
[----:B------:R-:W-:-:S04]  /*0bb0*/  FSETP.GEU.AND P6, PT, R11, R15, PT ;  /* 0x0000000f0b00720b */ /* 0x000fc80003fce000 */
[----:B------:R-:W-:Y:S02]  /*0bc0*/  @!P1 SEL R15, R15, R11, !P6 ;  /* 0x0000000b0f0f9207 */ /* 0x000fe40007000000 */
[----:B------:R-:W-:-:S04]  /*0bd0*/  ISETP.NE.AND P1, PT, R25, RZ, PT ;  /* 0x000000ff1900720c */ /* 0x000fc80003f25270 */
[----:B------:R-:W-:Y:S02]  /*0be0*/  SEL R0, RZ, 0x1, !P1 ;  /* 0x00000001ff007807 */ /* 0x000fe40004800000 */
        /* <DEDUP_REMOVED lines=14> */
[----:B------:R-:W-:Y:S02]  /*0cd0*/  ISETP.NE.AND P1, PT, R27, RZ, PT ;  /* 0x000000ff1b00720c */ /* 0x000fe40003f25270 */
[----:B------:R-:W-:Y:S02]  /*0ce0*/  SEL R30, R10, 0x2, P2 ;  /* 0x000000020a1e7807 */ /* 0x000fe40001000000 */
[----:B------:R-:W-:Y:S02]  /*0cf0*/  SEL R31, R0, 0x2, P1 ;  /* 0x00000002001f7807 */ /* 0x000fe40000800000 */
[----:B------:R-:W-:Y:S02]  /*0d00*/  ISETP.NE.AND P2, PT, R35, RZ, PT ;  /* 0x000000ff2300720c */ /* 0x000fe40003f45270 */
[----:B------:R-:W-:-:S02]  /*0d10*/  ISETP.NE.AND P1, PT, R32, RZ, PT ;  /* 0x000000ff2000720c */ /* 0x000fc40003f25270 */
[----:B------:R-:W-:Y:S02]  /*0d20*/  SEL R0, R11, 0x2, P2 ;  /* 0x000000020b007807 */ /* 0x000fe40001000000 */
[----:B------:R-:W-:Y:S02]  /*0d30*/  SEL R8, R8, 0x2, P1 ;  /* 0x0000000208087807 */ /* 0x000fe40000800000 */
[----:B------:R-:W-:Y:S02]  /*0d40*/  ISETP.NE.AND P2, PT, R41, RZ, PT ;  /* 0x000000ff2900720c */ /* 0x000fe40003f45270 */
[----:B------:R-:W-:Y:S02]  /*0d50*/  ISETP.NE.AND P1, PT, R33, RZ, PT ;  /* 0x000000ff2100720c */ /* 0x000fe40003f25270 */
[----:B------:R-:W-:Y:S01]  /*0d60*/  SEL R32, R8, 0x3, P2 ;  /* 0x0000000308207807 */ /* 0x000fe20001000000 */
[----:B------:R-:W-:Y:S01]  /*0d70*/  IMAD.SHL.U32 R8, R5, 0x100, RZ ;  /* 0x0000010005087824 */ /* 0x000fe200078e00ff */
[----:B------:R-:W-:-:S02]  /*0d80*/  SEL R27, R9, 0x2, P1 ;  /* 0x00000002091b7807 */ /* 0x000fc40000800000 */
[----:B------:R-:W-:Y:S02]  /*0d90*/  SHF.R.U32.HI R9, RZ, 0x2, R5 ;  /* 0x00000002ff097819 */ /* 0x000fe40000011605 */
[----:B------:R-:W-:Y:S02]  /*0da0*/  LOP3.LUT R10, R8, 0x300, RZ, 0xc0, !PT ;  /* 0x00000300080a7812 */ /* 0x000fe400078ec0ff */
[----:B------:R-:W-:Y:S02]  /*0db0*/  SGXT.U32 R9, R9, 0x5 ;  /* 0x000000050909781a */ /* 0x000fe40000000000 */
[----:B------:R-:W-:Y:S02]  /*0dc0*/  ISETP.NE.AND P1, PT, R39, RZ, PT ;  /* 0x000000ff2700720c */ /* 0x000fe40003f25270 */
[----:B------:R-:W-:Y:S02]  /*0dd0*/  SEL R25, R25, 0x2, P0 ;  /* 0x0000000219197807 */ /* 0x000fe40000000000 */
[----:B------:R-:W-:-:S02]  /*0de0*/  ISETP.NE.AND P0, PT, R21, RZ, PT ;  /* 0x000000ff1500720c */ /* 0x000fc40003f05270 */
[C---:B------:R-:W-:Y:S02]  /*0df0*/  LOP3.LUT R8, R10.reuse, R9, RZ, 0xfc, !PT ;  /* 0x000000090a087212 */ /* 0x040fe400078efcff */
[----:B------:R-:W-:Y:S02]  /*0e00*/  LEA.HI R9, R10, UR4, RZ, 0x1f ;  /* 0x000000040a097c11 */ /* 0x000fe4000f8ff8ff */
[----:B------:R-:W-:Y:S02]  /*0e10*/  SEL R24, R24, 0x2, P1 ;  /* 0x0000000218187807 */ /* 0x000fe40000800000 */
[----:B------:R-:W-:Y:S02]  /*0e20*/  ISETP.NE.AND P1, PT, R26, RZ, PT ;  /* 0x000000ff1a00720c */ /* 0x000fe40003f25270 */
[----:B------:R-:W-:Y:S01]  /*0e30*/  SEL R26, R22, 0x2, P0 ;  /* 0x00000002161a7807 */ /* 0x000fe20000000000 */
[----:B------:R-:W-:Y:S01]  /*0e40*/  IMAD R11, R8, 0x4, R9 ;  /* 0x00000004080b7824 */ /* 0x000fe200078e0209 */
[----:B------:R-:W-:Y:S01]  /*0e50*/  ISETP.NE.AND P0, PT, R20, RZ, PT ;  /* 0x000000ff1400720c */ /* 0x000fe20003f05270 */
[----:B------:R-:W-:-:S02]  /*0e60*/  IMAD.SHL.U32 R20, R5, 0x2, RZ ;  /* 0x0000000205147824 */ /* 0x000fc400078e00ff */
[----:B------:R-:W-:Y:S01]  /*0e70*/  IMAD.SHL.U32 R9, R5, 0x4, RZ ;  /* 0x0000000405097824 */ /* 0x000fe200078e00ff */
[----:B------:R-:W-:Y:S02]  /*0e80*/  SEL R31, R31, 0x3, P1 ;  /* 0x000000031f1f7807 */ /* 0x000fe40000800000 */
[----:B------:R-:W-:Y:S02]  /*0e90*/  LOP3.LUT R23, R20, 0xf0, RZ, 0xc0, !PT ;  /* 0x000000f014177812 */ /* 0x000fe400078ec0ff */
[----:B------:R-:W-:Y:S02]  /*0ea0*/  LOP3.LUT R9, R9, 0x1fc, RZ, 0xc0, !PT ;  /* 0x000001fc09097812 */ /* 0x000fe400078ec0ff */
[C---:B------:R-:W-:Y:S02]  /*0eb0*/  LOP3.LUT R20, R10.reuse, 0x20, RZ, 0xfc, !PT ;  /* 0x000000200a147812 */ /* 0x040fe400078efcff */
[----:B------:R-:W-:Y:S01]  /*0ec0*/  LOP3.LUT R21, R10, 0x40, RZ, 0xfc, !PT ;  /* 0x000000400a157812 */ /* 0x000fe200078efcff */
[----:B------:R1:W-:Y:S01]  /*0ed0*/  STS [R11], R16 ;  /* 0x000000100b007388 */ /* 0x0003e20000000800 */
[----:B------:R-:W-:-:S02]  /*0ee0*/  ISETP.NE.AND P1, PT, R28, RZ, PT ;  /* 0x000000ff1c00720c */ /* 0x000fc40003f25270 */
[C---:B------:R-:W-:Y:S02]  /*0ef0*/  LOP3.LUT R22, R10.reuse, 0x60, RZ, 0xfc, !PT ;  /* 0x000000600a167812 */ /* 0x040fe400078efcff */
[C---:B------:R-:W-:Y:S02]  /*0f00*/  LOP3.LUT R28, R10.reuse, 0x80, RZ, 0xfc, !PT ;  /* 0x000000800a1c7812 */ /* 0x040fe400078efcff */
[C---:B------:R-:W-:Y:S02]  /*0f10*/  LOP3.LUT R33, R10.reuse, 0xa0, RZ, 0xfc, !PT ;  /* 0x000000a00a217812 */ /* 0x040fe400078efcff */
[C---:B------:R-:W-:Y:S02]  /*0f20*/  LOP3.LUT R34, R10.reuse, 0xc0, RZ, 0xfc, !PT ;  /* 0x000000c00a227812 */ /* 0x040fe400078efcff */
[----:B------:R-:W-:Y:S01]  /*0f30*/  LOP3.LUT R35, R10, 0xe0, RZ, 0xfc, !PT ;  /* 0x000000e00a237812 */ /* 0x000fe200078efcff */
[----:B------:R-:W-:Y:S01]  /*0f40*/  VIADD R10, R23, UR4 ;  /* 0x00000004170a7c36 */ /* 0x000fe20008000000 */
[----:B-1----:R-:W-:-:S02]  /*0f50*/  LEA.HI R11, R20, UR4, RZ, 0x1f ;  /* 0x00000004140b7c11 */ /* 0x002fc4000f8ff8ff */
[----:B------:R-:W-:Y:S02]  /*0f60*/  LOP3.LUT R16, R9, 0x200, RZ, 0xfc, !PT ;  /* 0x0000020009107812 */ /* 0x000fe400078efcff */
[----:B------:R-:W-:Y:S02]  /*0f70*/  LEA.HI R21, R21, UR4, RZ, 0x1f ;  /* 0x0000000415157c11 */ /* 0x000fe4000f8ff8ff */
[----:B------:R-:W-:Y:S02]  /*0f80*/  ISETP.NE.AND P2, PT, R29, RZ, PT ;  /* 0x000000ff1d00720c */ /* 0x000fe40003f45270 */
[----:B------:R-:W-:Y:S02]  /*0f90*/  LEA.HI R23, R22, UR4, RZ, 0x1f ;  /* 0x0000000416177c11 */ /* 0x000fe4000f8ff8ff */
[----:B------:R-:W-:Y:S02]  /*0fa0*/  LEA.HI R29, R28, UR4, RZ, 0x1f ;  /* 0x000000041c1d7c11 */ /* 0x000fe4000f8ff8ff */
[----:B------:R-:W-:-:S02]  /*0fb0*/  LEA.HI R37, R33, UR4, RZ, 0x1f ;  /* 0x0000000421257c11 */ /* 0x000fc4000f8ff8ff */
[----:B------:R-:W-:Y:S01]  /*0fc0*/  SHF.R.U32.HI R20, RZ, 0x1, R16 ;  /* 0x00000001ff147819 */ /* 0x000fe20000011610 */
[----:B------:R-:W-:Y:S01]  /*0fd0*/  IMAD R16, R8, 0x4, R11 ;  /* 0x0000000408107824 */ /* 0x000fe200078e020b */
[----:B------:R-:W-:Y:S01]  /*0fe0*/  LEA.HI R39, R34, UR4, RZ, 0x1f ;  /* 0x0000000422277c11 */ /* 0x000fe2000f8ff8ff */
[C---:B------:R-:W-:Y:S01]  /*0ff0*/  IMAD R33, R8.reuse, 0x4, R21 ;  /* 0x0000000408217824 */ /* 0x040fe200078e0215 */
[----:B------:R-:W-:Y:S01]  /*1000*/  LEA.HI R41, R35, UR4, RZ, 0x1f ;  /* 0x0000000423297c11 */ /* 0x000fe2000f8ff8ff */
[C---:B------:R-:W-:Y:S02]  /*1010*/  IMAD R28, R8.reuse, 0x4, R23 ;  /* 0x00000004081c7824 */ /* 0x040fe400078e0217 */
[C---:B------:R-:W-:Y:S01]  /*1020*/  IMAD R35, R8.reuse, 0x4, R29 ;  /* 0x0000000408237824 */ /* 0x040fe200078e021d */
[----:B------:R1:W-:Y:S01]  /*1030*/  STS [R16+0x80], R17 ;  /* 0x0000801110007388 */ /* 0x0003e20000000800 */
[C---:B------:R-:W-:Y:S02]  /*1040*/  IMAD R34, R8.reuse, 0x4, R37 ;  /* 0x0000000408227824 */ /* 0x040fe400078e0225 */
[C---:B------:R-:W-:Y:S01]  /*1050*/  IMAD R39, R8.reuse, 0x4, R39 ;  /* 0x0000000408277824 */ /* 0x040fe200078e0227 */
[----:B------:R-:W-:Y:S01]  /*1060*/  STS [R33+0x100], R18 ;  /* 0x0001001221007388 */ /* 0x000fe20000000800 */
[----:B------:R-:W-:-:S03]  /*1070*/  IMAD R36, R8, 0x4, R41 ;  /* 0x0000000408247824 */ /* 0x000fc600078e0229 */
[----:B------:R-:W-:Y:S01]  /*1080*/  STS [R28+0x180], R19 ;  /* 0x000180131c007388 */ /* 0x000fe20000000800 */
[----:B------:R-:W-:Y:S01]  /*1090*/  LOP3.LUT R20, R20, 0x1f0, RZ, 0xc0, !PT ;  /* 0x000001f014147812 */ /* 0x000fe200078ec0ff */
[----:B------:R-:W-:Y:S01]  /*10a0*/  IMAD R10, R9, 0x4, R10 ;  /* 0x00000004090a7824 */ /* 0x000fe200078e020a */
[----:B-1----:R-:W1:Y:S01]  /*10b0*/  LDC.64 R16, c[0x0][0x218] ;  /* 0x00008600ff107b82 */ /* 0x002e620000000a00 */
[----:B------:R-:W-:Y:S04]  /*10c0*/  STS [R35+0x200], R12 ;  /* 0x0002000c23007388 */ /* 0x000fe80000000800 */
[----:B------:R-:W-:Y:S04]  /*10d0*/  STS [R34+0x280], R13 ;  /* 0x0002800d22007388 */ /* 0x000fe80000000800 */
[----:B------:R-:W-:Y:S04]  /*10e0*/  STS [R39+0x300], R14 ;  /* 0x0003000e27007388 */ /* 0x000fe80000000800 */
[----:B------:R-:W-:Y:S01]  /*10f0*/  STS [R36+0x380], R15 ;  /* 0x0003800f24007388 */ /* 0x000fe20000000800 */
[----:B------:R-:W-:Y:S01]  /*1100*/  VIADD R20, R20, UR4 ;  /* 0x0000000414147c36 */ /* 0x000fe20008000000 */
[----:B------:R-:W-:Y:S01]  /*1110*/  SEL R27, R27, 0x3, P1 ;  /* 0x000000031b1b7807 */ /* 0x000fe20000800000 */
[----:B------:R-:W-:Y:S01]  /*1120*/  IMAD.SHL.U32 R29, R5, 0x4, RZ ;  /* 0x00000004051d7824 */ /* 0x000fe200078e00ff */
[----:B------:R-:W-:Y:S01]  /*1130*/  SEL R30, R30, 0x3, P2 ;  /* 0x000000031e1e7807 */ /* 0x000fe20001000000 */
[----:B------:R-:W-:Y:S01]  /*1140*/  IMAD R20, R9, 0x4, R20 ;  /* 0x0000000409147824 */ /* 0x000fe200078e0214 */
[----:B------:R-:W-:Y:S02]  /*1150*/  BAR.SYNC.DEFER_BLOCKING 0x0 ;  /* 0x0000000000007b1d */ /* 0x000fe40000010000 */
[----:B------:R-:W-:-:S02]  /*1160*/  LOP3.LUT R29, R4, 0x1c, R29, 0xf8, !PT ;  /* 0x0000001c041d7812 */ /* 0x000fc400078ef81d */
[----:B------:R-:W-:Y:S02]  /*1170*/  SGXT R4, R6, 0x1 ;  /* 0x000000010604781a */ /* 0x000fe40000000200 */
[----:B------:R-:W-:Y:S02]  /*1180*/  ULDC.64 UR4, c[0x0][0x220] ;  /* 0x0000880000047ab9 */ /* 0x000fe40000000a00 */
[----:B------:R-:W-:Y:S02]  /*1190*/  LEA.HI R6, R4, R29, RZ, 0x8 ;  /* 0x0000001d04067211 */ /* 0x000fe400078f40ff */
[----:B------:R-:W-:Y:S01]  /*11a0*/  SHF.R.U32.HI R4, RZ, 0x3, R5 ;  /* 0x00000003ff047819 */ /* 0x000fe20000011605 */
[----:B------:R-:W2:Y:S04]  /*11b0*/  LDS.128 R8, [R10] ;  /* 0x000000000a087984 */ /* 0x000ea80000000c00 */
[----:B------:R-:W3:Y:S01]  /*11c0*/  LDS.128 R20, [R20+0x800] ;  /* 0x0008000014147984 */ /* 0x000ee20000000c00 */
[----:B------:R-:W-:Y:S01]  /*11d0*/  IMAD.SHL.U32 R5, R6, 0x80, RZ ;  /* 0x0000008006057824 */ /* 0x000fe200078e00ff */
[----:B------:R-:W-:-:S02]  /*11e0*/  SGXT.U32 R4, R4, 0x4 ;  /* 0x000000040404781a */ /* 0x000fc40000000000 */
[----:B------:R-:W-:Y:S02]  /*11f0*/  LOP3.LUT R6, R6, 0xffffff00, RZ, 0xc0, !PT ;  /* 0xffffff0006067812 */ /* 0x000fe400078ec0ff */
[----:B------:R-:W-:Y:S02]  /*1200*/  LOP3.LUT R4, R3, R4, RZ, 0xfc, !PT ;  /* 0x0000000403047212 */ /* 0x000fe400078efcff */
[----:B------:R-:W-:Y:S02]  /*1210*/  LOP3.LUT R5, R5, 0xffff8000, RZ, 0xc0, !PT ;  /* 0xffff800005057812 */ /* 0x000fe400078ec0ff */
[C---:B------:R-:W-:Y:S02]  /*1220*/  LOP3.LUT R2, R4.reuse, 0x10, RZ, 0xfc, !PT ;  /* 0x0000001004027812 */ /* 0x040fe400078efcff */
[----:B------:R-:W-:Y:S02]  /*1230*/  IADD3 R5, R5, R29, -R6 ;  /* 0x0000001d05057210 */ /* 0x000fe40007ffe806 */
[----:B------:R-:W-:-:S02]  /*1240*/  ISETP.GE.AND P1, PT, R4, 0x80, PT ;  /* 0x000000800400780c */ /* 0x000fc40003f26270 */
[----:B------:R-:W-:Y:S01]  /*1250*/  ISETP.GE.AND P2, PT, R2, 0x80, PT ;  /* 0x000000800200780c */ /* 0x000fe20003f46270 */
[--C-:B------:R-:W-:Y:S02]  /*1260*/  IMAD R3, R4, 0x100, R5.reuse ;  /* 0x0000010004037824 */ /* 0x100fe400078e0205 */
[----:B------:R-:W-:Y:S02]  /*1270*/  IMAD R5, R2, 0x100, R5 ;  /* 0x0000010002057824 */ /* 0x000fe400078e0205 */
[--C-:B-1----:R-:W-:Y:S01]  /*1280*/  IMAD.WIDE R2, R3, 0x4, R16.reuse ;  /* 0x0000000403027825 */ /* 0x102fe200078e0210 */
[----:B------:R-:W-:Y:S02]  /*1290*/  SEL R24, R24, 0x3, P4 ;  /* 0x0000000318187807 */ /* 0x000fe40002000000 */
[----:B------:R-:W-:Y:S01]  /*12a0*/  SEL R25, R25, 0x3, P5 ;  /* 0x0000000319197807 */ /* 0x000fe20002800000 */
[----:B------:R-:W-:Y:S01]  /*12b0*/  IMAD.WIDE R16, R5, 0x4, R16 ;  /* 0x0000000405107825 */ /* 0x000fe200078e0210 */
[----:B------:R-:W-:-:S02]  /*12c0*/  SEL R5, R0, 0x3, P3 ;  /* 0x0000000300057807 */ /* 0x000fc40001800000 */
[----:B------:R-:W-:Y:S02]  /*12d0*/  SEL R26, R26, 0x3, P6 ;  /* 0x000000031a1a7807 */ /* 0x000fe40003000000 */
[----:B------:R-:W-:Y:S02]  /*12e0*/  IADD3 R4, P3, R7, UR4, RZ ;  /* 0x0000000407047c10 */ /* 0x000fe4000ff7e0ff */
[----:B------:R-:W-:Y:S02]  /*12f0*/  PRMT R32, R31, 0x3340, R32 ;  /* 0x000033401f207816 */ /* 0x000fe40000000020 */
[----:B------:R-:W-:Y:S02]  /*1300*/  PRMT R27, R27, 0x3340, R30 ;  /* 0x000033401b1b7816 */ /* 0x000fe4000000001e */
[----:B------:R-:W-:Y:S01]  /*1310*/  PRMT R24, R5, 0x3340, R24 ;  /* 0x0000334005187816 */ /* 0x000fe20000000018 */
[----:B--2---:R1:W-:Y:S01]  /*1320*/  @!P1 STG.E.128 desc[UR6][R2.64], R8 ;  /* 0x0000000802009986 */ /* 0x0043e2000c101d06 */
[----:B------:R-:W-:-:S02]  /*1330*/  PRMT R25, R25, 0x3340, R26 ;  /* 0x0000334019197816 */ /* 0x000fc4000000001a */
[----:B------:R-:W-:Y:S01]  /*1340*/  LEA.HI.X.SX32 R5, R7, UR5, 0x1, P3 ;  /* 0x0000000507057c11 */ /* 0x000fe200098f0eff */
[----:B---3--:R1:W-:Y:S01]  /*1350*/  @!P2 STG.E.128 desc[UR6][R16.64], R20 ;  /* 0x000000141000a986 */ /* 0x0083e2000c101d06 */
[----:B------:R-:W-:Y:S02]  /*1360*/  PRMT R32, R32, 0x5410, R27 ;  /* 0x0000541020207816 */ /* 0x000fe4000000001b */
[----:B------:R-:W-:Y:S01]  /*1370*/  PRMT R33, R24, 0x5410, R25 ;  /* 0x0000541018217816 */ /* 0x000fe20000000019 */
[----:B------:R-:W-:Y:S06]  /*1380*/  @P0 EXIT ;  /* 0x000000000000094d */ /* 0x000fec0003800000 */
[----:B------:R-:W-:Y:S01]  /*1390*/  STG.E.64 desc[UR6][R4.64], R32 ;  /* 0x0000002004007986 */ /* 0x000fe2000c101b06 */
[----:B------:R-:W-:Y:S05]  /*13a0*/  EXIT ;  /* 0x000000000000794d */ /* 0x000fea0003800000 */
.L_x_0:
[----:B------:R-:W-:-:S00]  /*13b0*/  BRA `(.L_x_0) ;  /* 0xfffffffc00fc7947 */ /* 0x000fc0000383ffff */
[----:B------:R-:W-:-:S00]  /*13c0*/  NOP ;  /* 0x0000000000007918 */ /* 0x000fc00000000000 */
        /* <DEDUP_REMOVED lines=11> */
.L_x_1:


//--------------------- .nv.shared.triton_poi_fused_max_pool2d_with_indices_4 --------------------------
	.section	.nv.shared.triton_poi_fused_max_pool2d_with_indices_4,"aw",@nobits
	.sectionflags	@""
	.align	16
	.zero		1024


//--------------------- .nv.constant0.triton_poi_fused_max_pool2d_with_indices_4 --------------------------
	.section	.nv.constant0.triton_poi_fused_max_pool2d_with_indices_4,"a",@progbits
	.sectionflags	@""
	.align	4
.nv.constant0.triton_poi_fused_max_pool2d_with_indices_4:
	.zero		560
